//
// Generated by NVIDIA NVVM Compiler
//
// Compiler Build ID: CL-36424714
// Cuda compilation tools, release 13.0, V13.0.88
// Based on NVVM 20.0.0
//

.version 9.0
.target sm_100
.address_size 64

	// .globl	_Z22incrementArrayOnDevicePiS_S_i

.visible .entry _Z22incrementArrayOnDevicePiS_S_i(
	.param .u64 .ptr .align 1 _Z22incrementArrayOnDevicePiS_S_i_param_0,
	.param .u64 .ptr .align 1 _Z22incrementArrayOnDevicePiS_S_i_param_1,
	.param .u64 .ptr .align 1 _Z22incrementArrayOnDevicePiS_S_i_param_2,
	.param .u32 _Z22incrementArrayOnDevicePiS_S_i_param_3
)
{
	.reg .pred 	%p<2>;
	.reg .b32 	%r<14>;
	.reg .b64 	%rd<15>;

	ld.param.u64 	%rd4, [_Z22incrementArrayOnDevicePiS_S_i_param_0];
	ld.param.u64 	%rd5, [_Z22incrementArrayOnDevicePiS_S_i_param_1];
	ld.param.u64 	%rd6, [_Z22incrementArrayOnDevicePiS_S_i_param_2];
	cvta.to.global.u64 	%rd1, %rd6;
	cvta.to.global.u64 	%rd2, %rd4;
	cvta.to.global.u64 	%rd3, %rd5;
	mov.u32 	%r2, %ctaid.x;
	mov.u32 	%r3, %ntid.x;
	mov.u32 	%r4, %tid.x;
	mad.lo.s32 	%r1, %r2, %r3, %r4;
	shr.s32 	%r5, %r1, 31;
	shr.u32 	%r6, %r5, 29;
	add.s32 	%r7, %r1, %r6;
	shr.u32 	%r8, %r7, 3;
	and.b32  	%r9, %r8, 1;
	setp.eq.b32 	%p1, %r9, 1;
	@%p1 bra 	$L__BB0_2;
	mul.wide.s32 	%rd11, %r1, 4;
	add.s64 	%rd12, %rd2, %rd11;
	mov.b32 	%r12, 1;
	st.global.u32 	[%rd12], %r12;
	add.s64 	%rd13, %rd3, %rd11;
	ld.global.u32 	%r13, [%rd13];
	membar.gl;
	add.s64 	%rd14, %rd1, %rd11;
	st.global.u32 	[%rd14], %r13;
	bra.uni 	$L__BB0_3;
$L__BB0_2:
	mul.wide.s32 	%rd7, %r1, 4;
	add.s64 	%rd8, %rd3, %rd7;
	mov.b32 	%r10, 1;
	st.global.u32 	[%rd8+-32], %r10;
	add.s64 	%rd9, %rd2, %rd7;
	ld.global.u32 	%r11, [%rd9+-32];
	membar.gl;
	add.s64 	%rd10, %rd1, %rd7;
	st.global.u32 	[%rd10], %r11;
$L__BB0_3:
	ret;

}


// ===== COMPILED SASS (sm_100) =====

	.target	sm_100

	.elftype	@"ET_EXEC"


//--------------------- .note.nv.tkinfo           --------------------------
	.section	.note.nv.tkinfo,"",@"SHT_NOTE"
	.sectionflags	@"SHF_NOTE_NV_TKINFO"
	.tkinfo
        /*0018*/ 	.word	0x00000002
        /*0030*/ 	.string	""
        /*0030*/ 	.string	"ptxas"
        /*0030*/ 	.string	"Cuda compilation tools, release 13.0, V13.0.88"
        /*0030*/ 	.string	"Build cuda_13.0.r13.0/compiler.36424714_0"
        /*0030*/ 	.string	"-arch sm_100 -m 64 "



//--------------------- .note.nv.cuinfo           --------------------------
	.section	.note.nv.cuinfo,"",@"SHT_NOTE"
	.sectionflags	@"SHF_NOTE_NV_CUINFO"
        /*0018*/ 	.short	0x0002
        /*001a*/ 	.short	0x0064
        /*001c*/ 	.short	0x0082
	.zero		2


//--------------------- .nv.info                  --------------------------
	.section	.nv.info,"",@"SHT_CUDA_INFO"
	.align	4


	//----- nvinfo : EIATTR_REGCOUNT
	.align		4
        /*0000*/ 	.byte	0x04, 0x2f
        /*0002*/ 	.short	(.L_1 - .L_0)
	.align		4
.L_0:
        /*0004*/ 	.word	index@(_Z22incrementArrayOnDevicePiS_S_i)
        /*0008*/ 	.word	0x0000000e


	//----- nvinfo : EIATTR_FRAME_SIZE
	.align		4
.L_1:
        /*000c*/ 	.byte	0x04, 0x11
        /*000e*/ 	.short	(.L_3 - .L_2)
	.align		4
.L_2:
        /*0010*/ 	.word	index@(_Z22incrementArrayOnDevicePiS_S_i)
        /*0014*/ 	.word	0x00000000


	//----- nvinfo : EIATTR_MIN_STACK_SIZE
	.align		4
.L_3:
        /*0018*/ 	.byte	0x04, 0x12
        /*001a*/ 	.short	(.L_5 - .L_4)
	.align		4
.L_4:
        /*001c*/ 	.word	index@(_Z22incrementArrayOnDevicePiS_S_i)
        /*0020*/ 	.word	0x00000000
.L_5:


//--------------------- .nv.compat                --------------------------
	.section	.nv.compat,"",@"SHT_CUDA_COMPAT_INFO"
	.align	4
        /*0000*/ 	.byte	0x02, 0x09, 0x00, 0x00, 0x02, 0x02, 0x01, 0x00, 0x02, 0x05, 0x05, 0x00, 0x03, 0x07, 0x01, 0x01
        /*0010*/ 	.byte	0x02, 0x03, 0x00, 0x00, 0x02, 0x06, 0x01, 0x00, 0x04, 0x0b, 0x08, 0x00, 0x09, 0x00, 0x00, 0x00
        /*0020*/ 	.byte	0x00, 0x00, 0x00, 0x00


//--------------------- .nv.info._Z22incrementArrayOnDevicePiS_S_i --------------------------
	.section	.nv.info._Z22incrementArrayOnDevicePiS_S_i,"",@"SHT_CUDA_INFO"
	.sectionflags	@""
	.align	4


	//----- nvinfo : EIATTR_CUDA_API_VERSION
	.align		4
        /*0000*/ 	.byte	0x04, 0x37
        /*0002*/ 	.short	(.L_7 - .L_6)
.L_6:
        /*0004*/ 	.word	0x00000082


	//----- nvinfo : EIATTR_KPARAM_INFO
	.align		4
.L_7:
        /*0008*/ 	.byte	0x04, 0x17
        /*000a*/ 	.short	(.L_9 - .L_8)
.L_8:
        /*000c*/ 	.word	0x00000000
        /*0010*/ 	.short	0x0003
        /*0012*/ 	.short	0x0018
        /*0014*/ 	.byte	0x00, 0xf0, 0x11, 0x00


	//----- nvinfo : EIATTR_KPARAM_INFO
	.align		4
.L_9:
        /*0018*/ 	.byte	0x04, 0x17
        /*001a*/ 	.short	(.L_11 - .L_10)
.L_10:
        /*001c*/ 	.word	0x00000000
        /*0020*/ 	.short	0x0002
        /*0022*/ 	.short	0x0010
        /*0024*/ 	.byte	0x00, 0xf5, 0x21, 0x00


	//----- nvinfo : EIATTR_KPARAM_INFO
	.align		4
.L_11:
        /*0028*/ 	.byte	0x04, 0x17
        /*002a*/ 	.short	(.L_13 - .L_12)
.L_12:
        /*002c*/ 	.word	0x00000000
        /*0030*/ 	.short	0x0001
        /*0032*/ 	.short	0x0008
        /*0034*/ 	.byte	0x00, 0xf5, 0x21, 0x00


	//----- nvinfo : EIATTR_KPARAM_INFO
	.align		4
.L_13:
        /*0038*/ 	.byte	0x04, 0x17
        /*003a*/ 	.short	(.L_15 - .L_14)
.L_14:
        /*003c*/ 	.word	0x00000000
        /*0040*/ 	.short	0x0000
        /*0042*/ 	.short	0x0000
        /*0044*/ 	.byte	0x00, 0xf5, 0x21, 0x00


	//----- nvinfo : EIATTR_SPARSE_MMA_MASK
	.align		4
.L_15:
        /*0048*/ 	.byte	0x03, 0x50
        /*004a*/ 	.short	0x0000


	//----- nvinfo : EIATTR_MAXREG_COUNT
	.align		4
        /*004c*/ 	.byte	0x03, 0x1b
        /*004e*/ 	.short	0x00ff


	//----- nvinfo : EIATTR_MERCURY_ISA_VERSION
	.align		4
        /*0050*/ 	.byte	0x03, 0x5f
        /*0052*/ 	.short	0x0101


	//----- nvinfo : EIATTR_VRC_CTA_INIT_COUNT
	.align		4
        /*0054*/ 	.byte	0x02, 0x4a
	.zero		1
	.zero		1


	//----- nvinfo : EIATTR_EXIT_INSTR_OFFSETS
	.align		4
        /*0058*/ 	.byte	0x04, 0x1c
        /*005a*/ 	.short	(.L_17 - .L_16)


	//   ....[0]....
.L_16:
        /*005c*/ 	.word	0x000001a0


	//   ....[1]....
        /*0060*/ 	.word	0x00000290


	//----- nvinfo : EIATTR_CRS_STACK_SIZE
	.align		4
.L_17:
        /*0064*/ 	.byte	0x04, 0x1e
        /*0066*/ 	.short	(.L_19 - .L_18)
.L_18:
        /*0068*/ 	.word	0x00000000


	//----- nvinfo : EIATTR_CBANK_PARAM_SIZE
	.align		4
.L_19:
        /*006c*/ 	.byte	0x03, 0x19
        /*006e*/ 	.short	0x001c


	//----- nvinfo : EIATTR_PARAM_CBANK
	.align		4
        /*0070*/ 	.byte	0x04, 0x0a
        /*0072*/ 	.short	(.L_21 - .L_20)
	.align		4
.L_20:
        /*0074*/ 	.word	index@(.nv.constant0._Z22incrementArrayOnDevicePiS_S_i)
        /*0078*/ 	.short	0x0380
        /*007a*/ 	.short	0x001c


	//----- nvinfo : EIATTR_SW_WAR
	.align		4
.L_21:
        /*007c*/ 	.byte	0x04, 0x36
        /*007e*/ 	.short	(.L_23 - .L_22)
.L_22:
        /*0080*/ 	.word	0x00000008
.L_23:


//--------------------- .nv.callgraph             --------------------------
	.section	.nv.callgraph,"",@"SHT_CUDA_CALLGRAPH"
	.align	4
	.sectionentsize	8
	.align		4
        /*0000*/ 	.word	0x00000000
	.align		4
        /*0004*/ 	.word	0xffffffff
	.align		4
        /*0008*/ 	.word	0x00000000
	.align		4
        /*000c*/ 	.word	0xfffffffe
	.align		4
        /*0010*/ 	.word	0x00000000
	.align		4
        /*0014*/ 	.word	0xfffffffd
	.align		4
        /*0018*/ 	.word	0x00000000
	.align		4
        /*001c*/ 	.word	0xfffffffc


//--------------------- .text._Z22incrementArrayOnDevicePiS_S_i --------------------------
	.section	.text._Z22incrementArrayOnDevicePiS_S_i,"ax",@progbits
	.align	128
        .global         _Z22incrementArrayOnDevicePiS_S_i
        .type           _Z22incrementArrayOnDevicePiS_S_i,@function
        .size           _Z22incrementArrayOnDevicePiS_S_i,(.L_x_2 - _Z22incrementArrayOnDevicePiS_S_i)
        .other          _Z22incrementArrayOnDevicePiS_S_i,@"STO_CUDA_ENTRY STV_DEFAULT"
_Z22incrementArrayOnDevicePiS_S_i:
.text._Z22incrementArrayOnDevicePiS_S_i:
[----:B------:R-:W-:Y:S01]  /*0000*/  LDC R1, c[0x0][0x37c] ;  /* 0x0000df00ff017b82 */ /* 0x000fe20000000800 */
[----:B------:R-:W0:Y:S07]  /*0010*/  S2R R0, SR_TID.X ;  /* 0x0000000000007919 */ /* 0x000e2e0000002100 */
[----:B------:R-:W0:Y:S08]  /*0020*/  S2UR UR4, SR_CTAID.X ;  /* 0x00000000000479c3 */ /* 0x000e300000002500 */
[----:B------:R-:W0:Y:S02]  /*0030*/  LDC R9, c[0x0][0x360] ;  /* 0x0000d800ff097b82 */ /* 0x000e240000000800 */
[----:B0-----:R-:W-:Y:S01]  /*0040*/  IMAD R9, R9, UR4, R0 ;  /* 0x0000000409097c24 */ /* 0x001fe2000f8e0200 */
[----:B------:R-:W0:Y:S04]  /*0050*/  LDCU.64 UR4, c[0x0][0x358] ;  /* 0x00006b00ff0477ac */ /* 0x000e280008000a00 */
[----:B------:R-:W-:-:S04]  /*0060*/  SHF.R.S32.HI R0, RZ, 0x1f, R9 ;  /* 0x0000001fff007819 */ /* 0x000fc80000011409 */
[----:B------:R-:W-:-:S04]  /*0070*/  LEA.HI R0, R0, R9, RZ, 0x3 ;  /* 0x0000000900007211 */ /* 0x000fc800078f18ff */
[----:B------:R-:W-:-:S04]  /*0080*/  SHF.R.U32.HI R0, RZ, 0x3, R0 ;  /* 0x00000003ff007819 */ /* 0x000fc80000011600 */
[----:B------:R-:W-:-:S04]  /*0090*/  LOP3.LUT R0, R0, 0x1, RZ, 0xc0, !PT ;  /* 0x0000000100007812 */ /* 0x000fc800078ec0ff */
[----:B------:R-:W-:-:S13]  /*00a0*/  ISETP.NE.U32.AND P0, PT, R0, 0x1, PT ;  /* 0x000000010000780c */ /* 0x000fda0003f05070 */
[----:B0-----:R-:W-:Y:S05]  /*00b0*/  @!P0 BRA `(.L_x_0) ;  /* 0x00000000003c8947 */ /* 0x001fea0003800000 */
[----:B------:R-:W0:Y:S01]  /*00c0*/  LDC.64 R2, c[0x0][0x380] ;  /* 0x0000e000ff027b82 */ /* 0x000e220000000a00 */
[----:B------:R-:W-:-:S07]  /*00d0*/  HFMA2 R7, -RZ, RZ, 0, 5.9604644775390625e-08 ;  /* 0x00000001ff077431 */ /* 0x000fce00000001ff */
[----:B------:R-:W1:Y:S01]  /*00e0*/  LDC.64 R4, c[0x0][0x388] ;  /* 0x0000e200ff047b82 */ /* 0x000e620000000a00 */
[----:B0-----:R-:W-:-:S05]  /*00f0*/  IMAD.WIDE R2, R9, 0x4, R2 ;  /* 0x0000000409027825 */ /* 0x001fca00078e0202 */
[----:B------:R0:W-:Y:S01]  /*0100*/  STG.E desc[UR4][R2.64], R7 ;  /* 0x0000000702007986 */ /* 0x0001e2000c101904 */
[----:B-1----:R-:W-:-:S06]  /*0110*/  IMAD.WIDE R4, R9, 0x4, R4 ;  /* 0x0000000409047825 */ /* 0x002fcc00078e0204 */
[----:B------:R-:W2:Y:S01]  /*0120*/  LDG.E R5, desc[UR4][R4.64] ;  /* 0x0000000404057981 */ /* 0x000ea2000c1e1900 */
[----:B------:R-:W-:Y:S06]  /*0130*/  MEMBAR.SC.GPU ;  /* 0x0000000000007992 */ /* 0x000fec0000002000 */
[----:B------:R-:W-:-:S00]  /*0140*/  ERRBAR ;  /* 0x00000000000079ab */ /* 0x000fc00000000000 */
[----:B------:R-:W-:Y:S06]  /*0150*/  CGAERRBAR ;  /* 0x00000000000075ab */ /* 0x000fec0000000000 */
[----:B------:R-:W-:Y:S02]  /*0160*/  CCTL.IVALL ;  /* 0x00000000ff00798f */ /* 0x000fe40002000000 */
[----:B0-----:R-:W0:Y:S02]  /*0170*/  LDC.64 R2, c[0x0][0x390] ;  /* 0x0000e400ff027b82 */ /* 0x001e240000000a00 */
[----:B0-----:R-:W-:-:S05]  /*0180*/  IMAD.WIDE R2, R9, 0x4, R2 ;  /* 0x0000000409027825 */ /* 0x001fca00078e0202 */
[----:B--2---:R-:W-:Y:S01]  /*0190*/  STG.E desc[UR4][R2.64], R5 ;  /* 0x0000000502007986 */ /* 0x004fe2000c101904 */
[----:B------:R-:W-:Y:S05]  /*01a0*/  EXIT ;  /* 0x000000000000794d */ /* 0x000fea0003800000 */
.L_x_0:
[----:B------:R-:W0:Y:S01]  /*01b0*/  LDC.64 R2, c[0x0][0x388] ;  /* 0x0000e200ff027b82 */ /* 0x000e220000000a00 */
[----:B------:R-:W-:-:S07]  /*01c0*/  MOV R11, 0x1 ;  /* 0x00000001000b7802 */ /* 0x000fce0000000f00 */
[----:B------:R-:W1:Y:S08]  /*01d0*/  LDC.64 R4, c[0x0][0x380] ;  /* 0x0000e000ff047b82 */ /* 0x000e700000000a00 */
[----:B------:R-:W2:Y:S01]  /*01e0*/  LDC.64 R6, c[0x0][0x390] ;  /* 0x0000e400ff067b82 */ /* 0x000ea20000000a00 */
[----:B0-----:R-:W-:-:S05]  /*01f0*/  IMAD.WIDE R2, R9, 0x4, R2 ;  /* 0x0000000409027825 */ /* 0x001fca00078e0202 */
[----:B------:R-:W-:Y:S01]  /*0200*/  STG.E desc[UR4][R2.64+-0x20], R11 ;  /* 0xffffe00b02007986 */ /* 0x000fe2000c101904 */
[----:B-1----:R-:W-:-:S06]  /*0210*/  IMAD.WIDE R4, R9, 0x4, R4 ;  /* 0x0000000409047825 */ /* 0x002fcc00078e0204 */
[----:B------:R-:W3:Y:S01]  /*0220*/  LDG.E R5, desc[UR4][R4.64+-0x20] ;  /* 0xffffe00404057981 */ /* 0x000ee2000c1e1900 */
[----:B--2---:R-:W-:Y:S01]  /*0230*/  IMAD.WIDE R6, R9, 0x4, R6 ;  /* 0x0000000409067825 */ /* 0x004fe200078e0206 */
[----:B------:R-:W-:Y:S06]  /*0240*/  MEMBAR.SC.GPU ;  /* 0x0000000000007992 */ /* 0x000fec0000002000 */
[----:B------:R-:W-:-:S00]  /*0250*/  ERRBAR ;  /* 0x00000000000079ab */ /* 0x000fc00000000000 */
[----:B------:R-:W-:Y:S06]  /*0260*/  CGAERRBAR ;  /* 0x00000000000075ab */ /* 0x000fec0000000000 */
[----:B------:R-:W-:Y:S04]  /*0270*/  CCTL.IVALL ;  /* 0x00000000ff00798f */ /* 0x000fe80002000000 */
[----:B---3--:R-:W-:Y:S01]  /*0280*/  STG.E desc[UR4][R6.64], R5 ;  /* 0x0000000506007986 */ /* 0x008fe2000c101904 */
[----:B------:R-:W-:Y:S05]  /*0290*/  EXIT ;  /* 0x000000000000794d */ /* 0x000fea0003800000 */
.L_x_1:
[----:B------:R-:W-:-:S00]  /*02a0*/  BRA `(.L_x_1) ;  /* 0xfffffffc00fc7947 */ /* 0x000fc0000383ffff */
[----:B------:R-:W-:-:S00]  /*02b0*/  NOP ;  /* 0x0000000000007918 */ /* 0x000fc00000000000 */
        /* <DEDUP_REMOVED lines=12> */
.L_x_2:


//--------------------- .nv.shared.reserved.0     --------------------------
	.section	.nv.shared.reserved.0,"aw",@nobits
	.weak		__nv_reservedSMEM_offset_0_alias
	.size		__nv_reservedSMEM_offset_0_alias, 0, 64
	.other		__nv_reservedSMEM_offset_0_alias,@"STO_CUDA_RESERVED_SHARED STV_DEFAULT"
__nv_reservedSMEM_offset_0_alias:
	.zero		0
	.zero		64


//--------------------- .nv.constant0._Z22incrementArrayOnDevicePiS_S_i --------------------------
	.section	.nv.constant0._Z22incrementArrayOnDevicePiS_S_i,"a",@progbits
	.sectionflags	@""
	.align	4
.nv.constant0._Z22incrementArrayOnDevicePiS_S_i:
	.zero		924


//--------------------- SYMBOLS --------------------------

	.type		.nv.reservedSmem.offset0,@object
	.size		.nv.reservedSmem.offset0,0x4
